//
// Generated by NVIDIA NVVM Compiler
//
// Compiler Build ID: CL-36424714
// Cuda compilation tools, release 13.0, V13.0.88
// Based on NVVM 20.0.0
//

.version 9.0
.target sm_100
.address_size 64

	// .globl	_Z7vec_addPfS_S_i

.visible .entry _Z7vec_addPfS_S_i(
	.param .u64 .ptr .align 1 _Z7vec_addPfS_S_i_param_0,
	.param .u64 .ptr .align 1 _Z7vec_addPfS_S_i_param_1,
	.param .u64 .ptr .align 1 _Z7vec_addPfS_S_i_param_2,
	.param .u32 _Z7vec_addPfS_S_i_param_3
)
{
	.reg .pred 	%p<2>;
	.reg .b32 	%r<9>;
	.reg .b32 	%f<6>;
	.reg .b64 	%rd<11>;

	ld.param.u64 	%rd1, [_Z7vec_addPfS_S_i_param_0];
	ld.param.u64 	%rd2, [_Z7vec_addPfS_S_i_param_1];
	ld.param.u64 	%rd3, [_Z7vec_addPfS_S_i_param_2];
	ld.param.u32 	%r2, [_Z7vec_addPfS_S_i_param_3];
	mov.u32 	%r3, %ntid.x;
	mov.u32 	%r4, %ctaid.x;
	mov.u32 	%r5, %ctaid.y;
	mov.u32 	%r6, %nctaid.x;
	mad.lo.s32 	%r7, %r5, %r6, %r4;
	mov.u32 	%r8, %tid.x;
	mad.lo.s32 	%r1, %r7, %r3, %r8;
	setp.ge.s32 	%p1, %r1, %r2;
	@%p1 bra 	$L__BB0_2;
	cvta.to.global.u64 	%rd4, %rd1;
	cvta.to.global.u64 	%rd5, %rd2;
	cvta.to.global.u64 	%rd6, %rd3;
	mul.wide.s32 	%rd7, %r1, 4;
	add.s64 	%rd8, %rd4, %rd7;
	ld.global.f32 	%f1, [%rd8];
	add.s64 	%rd9, %rd5, %rd7;
	ld.global.f32 	%f2, [%rd9];
	add.f32 	%f3, %f1, %f2;
	add.s64 	%rd10, %rd6, %rd7;
	ld.global.f32 	%f4, [%rd10];
	add.f32 	%f5, %f3, %f4;
	st.global.f32 	[%rd10], %f5;
$L__BB0_2:
	ret;

}
	// .globl	_Z10warmup_knlv
.visible .entry _Z10warmup_knlv()
{


	ret;

}


// ===== COMPILED SASS (sm_100) =====

	.target	sm_100

	.elftype	@"ET_EXEC"


//--------------------- .note.nv.tkinfo           --------------------------
	.section	.note.nv.tkinfo,"",@"SHT_NOTE"
	.sectionflags	@"SHF_NOTE_NV_TKINFO"
	.tkinfo
        /*0018*/ 	.word	0x00000002
        /*0030*/ 	.string	""
        /*0030*/ 	.string	"ptxas"
        /*0030*/ 	.string	"Cuda compilation tools, release 13.0, V13.0.88"
        /*0030*/ 	.string	"Build cuda_13.0.r13.0/compiler.36424714_0"
        /*0030*/ 	.string	"-arch sm_100 -m 64 "



//--------------------- .note.nv.cuinfo           --------------------------
	.section	.note.nv.cuinfo,"",@"SHT_NOTE"
	.sectionflags	@"SHF_NOTE_NV_CUINFO"
        /*0018*/ 	.short	0x0002
        /*001a*/ 	.short	0x0064
        /*001c*/ 	.short	0x0082
	.zero		2


//--------------------- .nv.info                  --------------------------
	.section	.nv.info,"",@"SHT_CUDA_INFO"
	.align	4


	//----- nvinfo : EIATTR_REGCOUNT
	.align		4
        /*0000*/ 	.byte	0x04, 0x2f
        /*0002*/ 	.short	(.L_1 - .L_0)
	.align		4
.L_0:
        /*0004*/ 	.word	index@(_Z7vec_addPfS_S_i)
        /*0008*/ 	.word	0x0000000c


	//----- nvinfo : EIATTR_FRAME_SIZE
	.align		4
.L_1:
        /*000c*/ 	.byte	0x04, 0x11
        /*000e*/ 	.short	(.L_3 - .L_2)
	.align		4
.L_2:
        /*0010*/ 	.word	index@(_Z7vec_addPfS_S_i)
        /*0014*/ 	.word	0x00000000


	//----- nvinfo : EIATTR_REGCOUNT
	.align		4
.L_3:
        /*0018*/ 	.byte	0x04, 0x2f
        /*001a*/ 	.short	(.L_5 - .L_4)
	.align		4
.L_4:
        /*001c*/ 	.word	index@(_Z10warmup_knlv)
        /*0020*/ 	.word	0x00000004


	//----- nvinfo : EIATTR_FRAME_SIZE
	.align		4
.L_5:
        /*0024*/ 	.byte	0x04, 0x11
        /*0026*/ 	.short	(.L_7 - .L_6)
	.align		4
.L_6:
        /*0028*/ 	.word	index@(_Z10warmup_knlv)
        /*002c*/ 	.word	0x00000000


	//----- nvinfo : EIATTR_MIN_STACK_SIZE
	.align		4
.L_7:
        /*0030*/ 	.byte	0x04, 0x12
        /*0032*/ 	.short	(.L_9 - .L_8)
	.align		4
.L_8:
        /*0034*/ 	.word	index@(_Z10warmup_knlv)
        /*0038*/ 	.word	0x00000000


	//----- nvinfo : EIATTR_MIN_STACK_SIZE
	.align		4
.L_9:
        /*003c*/ 	.byte	0x04, 0x12
        /*003e*/ 	.short	(.L_11 - .L_10)
	.align		4
.L_10:
        /*0040*/ 	.word	index@(_Z7vec_addPfS_S_i)
        /*0044*/ 	.word	0x00000000
.L_11:


//--------------------- .nv.compat                --------------------------
	.section	.nv.compat,"",@"SHT_CUDA_COMPAT_INFO"
	.align	4
        /*0000*/ 	.byte	0x02, 0x09, 0x00, 0x00, 0x02, 0x02, 0x01, 0x00, 0x02, 0x05, 0x05, 0x00, 0x03, 0x07, 0x01, 0x01
        /*0010*/ 	.byte	0x02, 0x03, 0x00, 0x00, 0x02, 0x06, 0x01, 0x00, 0x04, 0x0b, 0x08, 0x00, 0x09, 0x00, 0x00, 0x00
        /*0020*/ 	.byte	0x00, 0x00, 0x00, 0x00


//--------------------- .nv.info._Z10warmup_knlv  --------------------------
	.section	.nv.info._Z10warmup_knlv,"",@"SHT_CUDA_INFO"
	.sectionflags	@""
	.align	4


	//----- nvinfo : EIATTR_CUDA_API_VERSION
	.align		4
        /*0000*/ 	.byte	0x04, 0x37
        /*0002*/ 	.short	(.L_13 - .L_12)
.L_12:
        /*0004*/ 	.word	0x00000082


	//----- nvinfo : EIATTR_SPARSE_MMA_MASK
	.align		4
.L_13:
        /*0008*/ 	.byte	0x03, 0x50
        /*000a*/ 	.short	0x0000


	//----- nvinfo : EIATTR_MAXREG_COUNT
	.align		4
        /*000c*/ 	.byte	0x03, 0x1b
        /*000e*/ 	.short	0x00ff


	//----- nvinfo : EIATTR_MERCURY_ISA_VERSION
	.align		4
        /*0010*/ 	.byte	0x03, 0x5f
        /*0012*/ 	.short	0x0101


	//----- nvinfo : EIATTR_VRC_CTA_INIT_COUNT
	.align		4
        /*0014*/ 	.byte	0x02, 0x4a
	.zero		1
	.zero		1


	//----- nvinfo : EIATTR_EXIT_INSTR_OFFSETS
	.align		4
        /*0018*/ 	.byte	0x04, 0x1c
        /*001a*/ 	.short	(.L_15 - .L_14)


	//   ....[0]....
.L_14:
        /*001c*/ 	.word	0x00000010


	//----- nvinfo : EIATTR_SW_WAR
	.align		4
.L_15:
        /*0020*/ 	.byte	0x04, 0x36
        /*0022*/ 	.short	(.L_17 - .L_16)
.L_16:
        /*0024*/ 	.word	0x00000008
.L_17:


//--------------------- .nv.info._Z7vec_addPfS_S_i --------------------------
	.section	.nv.info._Z7vec_addPfS_S_i,"",@"SHT_CUDA_INFO"
	.sectionflags	@""
	.align	4


	//----- nvinfo : EIATTR_CUDA_API_VERSION
	.align		4
        /*0000*/ 	.byte	0x04, 0x37
        /*0002*/ 	.short	(.L_19 - .L_18)
.L_18:
        /*0004*/ 	.word	0x00000082


	//----- nvinfo : EIATTR_KPARAM_INFO
	.align		4
.L_19:
        /*0008*/ 	.byte	0x04, 0x17
        /*000a*/ 	.short	(.L_21 - .L_20)
.L_20:
        /*000c*/ 	.word	0x00000000
        /*0010*/ 	.short	0x0003
        /*0012*/ 	.short	0x0018
        /*0014*/ 	.byte	0x00, 0xf0, 0x11, 0x00


	//----- nvinfo : EIATTR_KPARAM_INFO
	.align		4
.L_21:
        /*0018*/ 	.byte	0x04, 0x17
        /*001a*/ 	.short	(.L_23 - .L_22)
.L_22:
        /*001c*/ 	.word	0x00000000
        /*0020*/ 	.short	0x0002
        /*0022*/ 	.short	0x0010
        /*0024*/ 	.byte	0x00, 0xf5, 0x21, 0x00


	//----- nvinfo : EIATTR_KPARAM_INFO
	.align		4
.L_23:
        /*0028*/ 	.byte	0x04, 0x17
        /*002a*/ 	.short	(.L_25 - .L_24)
.L_24:
        /*002c*/ 	.word	0x00000000
        /*0030*/ 	.short	0x0001
        /*0032*/ 	.short	0x0008
        /*0034*/ 	.byte	0x00, 0xf5, 0x21, 0x00


	//----- nvinfo : EIATTR_KPARAM_INFO
	.align		4
.L_25:
        /*0038*/ 	.byte	0x04, 0x17
        /*003a*/ 	.short	(.L_27 - .L_26)
.L_26:
        /*003c*/ 	.word	0x00000000
        /*0040*/ 	.short	0x0000
        /*0042*/ 	.short	0x0000
        /*0044*/ 	.byte	0x00, 0xf5, 0x21, 0x00


	//----- nvinfo : EIATTR_SPARSE_MMA_MASK
	.align		4
.L_27:
        /*0048*/ 	.byte	0x03, 0x50
        /*004a*/ 	.short	0x0000


	//----- nvinfo : EIATTR_MAXREG_COUNT
	.align		4
        /*004c*/ 	.byte	0x03, 0x1b
        /*004e*/ 	.short	0x00ff


	//----- nvinfo : EIATTR_MERCURY_ISA_VERSION
	.align		4
        /*0050*/ 	.byte	0x03, 0x5f
        /*0052*/ 	.short	0x0101


	//----- nvinfo : EIATTR_VRC_CTA_INIT_COUNT
	.align		4
        /*0054*/ 	.byte	0x02, 0x4a
	.zero		1
	.zero		1


	//----- nvinfo : EIATTR_EXIT_INSTR_OFFSETS
	.align		4
        /*0058*/ 	.byte	0x04, 0x1c
        /*005a*/ 	.short	(.L_29 - .L_28)


	//   ....[0]....
.L_28:
        /*005c*/ 	.word	0x000000a0


	//   ....[1]....
        /*0060*/ 	.word	0x00000180


	//----- nvinfo : EIATTR_CBANK_PARAM_SIZE
	.align		4
.L_29:
        /*0064*/ 	.byte	0x03, 0x19
        /*0066*/ 	.short	0x001c


	//----- nvinfo : EIATTR_PARAM_CBANK
	.align		4
        /*0068*/ 	.byte	0x04, 0x0a
        /*006a*/ 	.short	(.L_31 - .L_30)
	.align		4
.L_30:
        /*006c*/ 	.word	index@(.nv.constant0._Z7vec_addPfS_S_i)
        /*0070*/ 	.short	0x0380
        /*0072*/ 	.short	0x001c


	//----- nvinfo : EIATTR_SW_WAR
	.align		4
.L_31:
        /*0074*/ 	.byte	0x04, 0x36
        /*0076*/ 	.short	(.L_33 - .L_32)
.L_32:
        /*0078*/ 	.word	0x00000008
.L_33:


//--------------------- .nv.callgraph             --------------------------
	.section	.nv.callgraph,"",@"SHT_CUDA_CALLGRAPH"
	.align	4
	.sectionentsize	8
	.align		4
        /*0000*/ 	.word	0x00000000
	.align		4
        /*0004*/ 	.word	0xffffffff
	.align		4
        /*0008*/ 	.word	0x00000000
	.align		4
        /*000c*/ 	.word	0xfffffffe
	.align		4
        /*0010*/ 	.word	0x00000000
	.align		4
        /*0014*/ 	.word	0xfffffffd
	.align		4
        /*0018*/ 	.word	0x00000000
	.align		4
        /*001c*/ 	.word	0xfffffffc


//--------------------- .text._Z10warmup_knlv     --------------------------
	.section	.text._Z10warmup_knlv,"ax",@progbits
	.align	128
        .global         _Z10warmup_knlv
        .type           _Z10warmup_knlv,@function
        .size           _Z10warmup_knlv,(.L_x_2 - _Z10warmup_knlv)
        .other          _Z10warmup_knlv,@"STO_CUDA_ENTRY STV_DEFAULT"
_Z10warmup_knlv:
.text._Z10warmup_knlv:
[----:B------:R-:W-:Y:S01]  /*0000*/  LDC R1, c[0x0][0x37c] ;  /* 0x0000df00ff017b82 */ /* 0x000fe20000000800 */
[----:B------:R-:W-:Y:S05]  /*0010*/  EXIT ;  /* 0x000000000000794d */ /* 0x000fea0003800000 */
.L_x_0:
[----:B------:R-:W-:-:S00]  /*0020*/  BRA `(.L_x_0) ;  /* 0xfffffffc00fc7947 */ /* 0x000fc0000383ffff */
[----:B------:R-:W-:-:S00]  /*0030*/  NOP ;  /* 0x0000000000007918 */ /* 0x000fc00000000000 */
        /* <DEDUP_REMOVED lines=12> */
.L_x_2:


//--------------------- .text._Z7vec_addPfS_S_i   --------------------------
	.section	.text._Z7vec_addPfS_S_i,"ax",@progbits
	.align	128
        .global         _Z7vec_addPfS_S_i
        .type           _Z7vec_addPfS_S_i,@function
        .size           _Z7vec_addPfS_S_i,(.L_x_3 - _Z7vec_addPfS_S_i)
        .other          _Z7vec_addPfS_S_i,@"STO_CUDA_ENTRY STV_DEFAULT"
_Z7vec_addPfS_S_i:
.text._Z7vec_addPfS_S_i:
[----:B------:R-:W-:Y:S01]  /*0000*/  LDC R1, c[0x0][0x37c] ;  /* 0x0000df00ff017b82 */ /* 0x000fe20000000800 */
[----:B------:R-:W0:Y:S01]  /*0010*/  S2R R0, SR_CTAID.Y ;  /* 0x0000000000007919 */ /* 0x000e220000002600 */
[----:B------:R-:W1:Y:S06]  /*0020*/  LDCU UR4, c[0x0][0x360] ;  /* 0x00006c00ff0477ac */ /* 0x000e6c0008000800 */
[----:B------:R-:W0:Y:S01]  /*0030*/  S2UR UR5, SR_CTAID.X ;  /* 0x00000000000579c3 */ /* 0x000e220000002500 */
[----:B------:R-:W1:Y:S01]  /*0040*/  S2R R9, SR_TID.X ;  /* 0x0000000000097919 */ /* 0x000e620000002100 */
[----:B------:R-:W2:Y:S06]  /*0050*/  LDCU UR6, c[0x0][0x398] ;  /* 0x00007300ff0677ac */ /* 0x000eac0008000800 */
[----:B------:R-:W0:Y:S02]  /*0060*/  LDC R3, c[0x0][0x370] ;  /* 0x0000dc00ff037b82 */ /* 0x000e240000000800 */
[----:B0-----:R-:W-:-:S04]  /*0070*/  IMAD R0, R0, R3, UR5 ;  /* 0x0000000500007e24 */ /* 0x001fc8000f8e0203 */
[----:B-1----:R-:W-:-:S05]  /*0080*/  IMAD R9, R0, UR4, R9 ;  /* 0x0000000400097c24 */ /* 0x002fca000f8e0209 */
[----:B--2---:R-:W-:-:S13]  /*0090*/  ISETP.GE.AND P0, PT, R9, UR6, PT ;  /* 0x0000000609007c0c */ /* 0x004fda000bf06270 */
[----:B------:R-:W-:Y:S05]  /*00a0*/  @P0 EXIT ;  /* 0x000000000000094d */ /* 0x000fea0003800000 */
[----:B------:R-:W0:Y:S01]  /*00b0*/  LDC.64 R2, c[0x0][0x380] ;  /* 0x0000e000ff027b82 */ /* 0x000e220000000a00 */
[----:B------:R-:W1:Y:S07]  /*00c0*/  LDCU.64 UR4, c[0x0][0x358] ;  /* 0x00006b00ff0477ac */ /* 0x000e6e0008000a00 */
[----:B------:R-:W2:Y:S08]  /*00d0*/  LDC.64 R4, c[0x0][0x388] ;  /* 0x0000e200ff047b82 */ /* 0x000eb00000000a00 */
[----:B------:R-:W3:Y:S01]  /*00e0*/  LDC.64 R6, c[0x0][0x390] ;  /* 0x0000e400ff067b82 */ /* 0x000ee20000000a00 */
[----:B0-----:R-:W-:-:S06]  /*00f0*/  IMAD.WIDE R2, R9, 0x4, R2 ;  /* 0x0000000409027825 */ /* 0x001fcc00078e0202 */
[----:B-1----:R-:W4:Y:S01]  /*0100*/  LDG.E R2, desc[UR4][R2.64] ;  /* 0x0000000402027981 */ /* 0x002f22000c1e1900 */
[----:B--2---:R-:W-:-:S06]  /*0110*/  IMAD.WIDE R4, R9, 0x4, R4 ;  /* 0x0000000409047825 */ /* 0x004fcc00078e0204 */
[----:B------:R-:W4:Y:S01]  /*0120*/  LDG.E R5, desc[UR4][R4.64] ;  /* 0x0000000404057981 */ /* 0x000f22000c1e1900 */
[----:B---3--:R-:W-:-:S05]  /*0130*/  IMAD.WIDE R6, R9, 0x4, R6 ;  /* 0x0000000409067825 */ /* 0x008fca00078e0206 */
[----:B------:R-:W2:Y:S01]  /*0140*/  LDG.E R9, desc[UR4][R6.64] ;  /* 0x0000000406097981 */ /* 0x000ea2000c1e1900 */
[----:B----4-:R-:W-:-:S04]  /*0150*/  FADD R0, R2, R5 ;  /* 0x0000000502007221 */ /* 0x010fc80000000000 */
[----:B--2---:R-:W-:-:S05]  /*0160*/  FADD R9, R0, R9 ;  /* 0x0000000900097221 */ /* 0x004fca0000000000 */
[----:B------:R-:W-:Y:S01]  /*0170*/  STG.E desc[UR4][R6.64], R9 ;  /* 0x0000000906007986 */ /* 0x000fe2000c101904 */
[----:B------:R-:W-:Y:S05]  /*0180*/  EXIT ;  /* 0x000000000000794d */ /* 0x000fea0003800000 */
.L_x_1:
        /* <DEDUP_REMOVED lines=15> */
.L_x_3:


//--------------------- .nv.shared.reserved.0     --------------------------
	.section	.nv.shared.reserved.0,"aw",@nobits
	.weak		__nv_reservedSMEM_offset_0_alias
	.size		__nv_reservedSMEM_offset_0_alias, 0, 64
	.other		__nv_reservedSMEM_offset_0_alias,@"STO_CUDA_RESERVED_SHARED STV_DEFAULT"
__nv_reservedSMEM_offset_0_alias:
	.zero		0
	.zero		64


//--------------------- .nv.constant0._Z10warmup_knlv --------------------------
	.section	.nv.constant0._Z10warmup_knlv,"a",@progbits
	.sectionflags	@""
	.align	4
.nv.constant0._Z10warmup_knlv:
	.zero		896


//--------------------- .nv.constant0._Z7vec_addPfS_S_i --------------------------
	.section	.nv.constant0._Z7vec_addPfS_S_i,"a",@progbits
	.sectionflags	@""
	.align	4
.nv.constant0._Z7vec_addPfS_S_i:
	.zero		924


//--------------------- SYMBOLS --------------------------

	.type		.nv.reservedSmem.offset0,@object
	.size		.nv.reservedSmem.offset0,0x4
